//
// Generated by NVIDIA NVVM Compiler
//
// Compiler Build ID: CL-36424714
// Cuda compilation tools, release 13.0, V13.0.88
// Based on NVVM 20.0.0
//

.version 9.0
.target sm_100
.address_size 64

	// .globl	_Z11wmma_kernelIddLi8ELi8ELi4ELi128ELi128ELi128EEvPT_S1_PT0_

.visible .entry _Z11wmma_kernelIddLi8ELi8ELi4ELi128ELi128ELi128EEvPT_S1_PT0_(
	.param .u64 .ptr .align 1 _Z11wmma_kernelIddLi8ELi8ELi4ELi128ELi128ELi128EEvPT_S1_PT0__param_0,
	.param .u64 .ptr .align 1 _Z11wmma_kernelIddLi8ELi8ELi4ELi128ELi128ELi128EEvPT_S1_PT0__param_1,
	.param .u64 .ptr .align 1 _Z11wmma_kernelIddLi8ELi8ELi4ELi128ELi128ELi128EEvPT_S1_PT0__param_2
)
{
	.reg .b32 	%r<11>;
	.reg .b64 	%rd<12>;
	.reg .b64 	%fd<130>;

	ld.param.u64 	%rd1, [_Z11wmma_kernelIddLi8ELi8ELi4ELi128ELi128ELi128EEvPT_S1_PT0__param_0];
	ld.param.u64 	%rd2, [_Z11wmma_kernelIddLi8ELi8ELi4ELi128ELi128ELi128EEvPT_S1_PT0__param_1];
	ld.param.u64 	%rd3, [_Z11wmma_kernelIddLi8ELi8ELi4ELi128ELi128ELi128EEvPT_S1_PT0__param_2];
	mov.u32 	%r1, %ctaid.x;
	mov.u32 	%r2, %ntid.x;
	mov.u32 	%r3, %tid.x;
	mad.lo.s32 	%r4, %r1, %r2, %r3;
	shr.u32 	%r5, %r4, 2;
	and.b32  	%r6, %r5, 120;
	shl.b32 	%r7, %r4, 1;
	and.b32  	%r8, %r7, 2147482624;
	or.b32  	%r9, %r6, %r8;
	mul.wide.u32 	%rd4, %r9, 8;
	add.s64 	%rd5, %rd3, %rd4;
	cvt.u64.u32 	%rd6, %r7;
	shl.b64 	%rd7, %rd6, 3;
	and.b64  	%rd8, %rd7, 17179860992;
	add.s64 	%rd9, %rd1, %rd8;
	and.b64  	%rd10, %rd6, 960;
	add.s64 	%rd11, %rd2, %rd10;
	mov.b32 	%r10, 128;
	wmma.load.a.sync.aligned.row.m8n8k4.f64 	{%fd1}, [%rd9], %r10;
	wmma.load.b.sync.aligned.row.m8n8k4.f64 	{%fd2}, [%rd11], %r10;
	mov.f64 	%fd3, 0d0000000000000000;
	wmma.mma.sync.aligned.row.row.m8n8k4.f64.f64.f64.f64.rn {%fd4, %fd5}, {%fd1}, {%fd2}, {%fd3, %fd3};
	wmma.load.a.sync.aligned.row.m8n8k4.f64 	{%fd6}, [%rd9+32], %r10;
	wmma.load.b.sync.aligned.row.m8n8k4.f64 	{%fd7}, [%rd11+4096], %r10;
	wmma.mma.sync.aligned.row.row.m8n8k4.f64.f64.f64.f64.rn {%fd8, %fd9}, {%fd6}, {%fd7}, {%fd4, %fd5};
	wmma.load.a.sync.aligned.row.m8n8k4.f64 	{%fd10}, [%rd9+64], %r10;
	wmma.load.b.sync.aligned.row.m8n8k4.f64 	{%fd11}, [%rd11+8192], %r10;
	wmma.mma.sync.aligned.row.row.m8n8k4.f64.f64.f64.f64.rn {%fd12, %fd13}, {%fd10}, {%fd11}, {%fd8, %fd9};
	wmma.load.a.sync.aligned.row.m8n8k4.f64 	{%fd14}, [%rd9+96], %r10;
	wmma.load.b.sync.aligned.row.m8n8k4.f64 	{%fd15}, [%rd11+12288], %r10;
	wmma.mma.sync.aligned.row.row.m8n8k4.f64.f64.f64.f64.rn {%fd16, %fd17}, {%fd14}, {%fd15}, {%fd12, %fd13};
	wmma.load.a.sync.aligned.row.m8n8k4.f64 	{%fd18}, [%rd9+128], %r10;
	wmma.load.b.sync.aligned.row.m8n8k4.f64 	{%fd19}, [%rd11+16384], %r10;
	wmma.mma.sync.aligned.row.row.m8n8k4.f64.f64.f64.f64.rn {%fd20, %fd21}, {%fd18}, {%fd19}, {%fd16, %fd17};
	wmma.load.a.sync.aligned.row.m8n8k4.f64 	{%fd22}, [%rd9+160], %r10;
	wmma.load.b.sync.aligned.row.m8n8k4.f64 	{%fd23}, [%rd11+20480], %r10;
	wmma.mma.sync.aligned.row.row.m8n8k4.f64.f64.f64.f64.rn {%fd24, %fd25}, {%fd22}, {%fd23}, {%fd20, %fd21};
	wmma.load.a.sync.aligned.row.m8n8k4.f64 	{%fd26}, [%rd9+192], %r10;
	wmma.load.b.sync.aligned.row.m8n8k4.f64 	{%fd27}, [%rd11+24576], %r10;
	wmma.mma.sync.aligned.row.row.m8n8k4.f64.f64.f64.f64.rn {%fd28, %fd29}, {%fd26}, {%fd27}, {%fd24, %fd25};
	wmma.load.a.sync.aligned.row.m8n8k4.f64 	{%fd30}, [%rd9+224], %r10;
	wmma.load.b.sync.aligned.row.m8n8k4.f64 	{%fd31}, [%rd11+28672], %r10;
	wmma.mma.sync.aligned.row.row.m8n8k4.f64.f64.f64.f64.rn {%fd32, %fd33}, {%fd30}, {%fd31}, {%fd28, %fd29};
	wmma.load.a.sync.aligned.row.m8n8k4.f64 	{%fd34}, [%rd9+256], %r10;
	wmma.load.b.sync.aligned.row.m8n8k4.f64 	{%fd35}, [%rd11+32768], %r10;
	wmma.mma.sync.aligned.row.row.m8n8k4.f64.f64.f64.f64.rn {%fd36, %fd37}, {%fd34}, {%fd35}, {%fd32, %fd33};
	wmma.load.a.sync.aligned.row.m8n8k4.f64 	{%fd38}, [%rd9+288], %r10;
	wmma.load.b.sync.aligned.row.m8n8k4.f64 	{%fd39}, [%rd11+36864], %r10;
	wmma.mma.sync.aligned.row.row.m8n8k4.f64.f64.f64.f64.rn {%fd40, %fd41}, {%fd38}, {%fd39}, {%fd36, %fd37};
	wmma.load.a.sync.aligned.row.m8n8k4.f64 	{%fd42}, [%rd9+320], %r10;
	wmma.load.b.sync.aligned.row.m8n8k4.f64 	{%fd43}, [%rd11+40960], %r10;
	wmma.mma.sync.aligned.row.row.m8n8k4.f64.f64.f64.f64.rn {%fd44, %fd45}, {%fd42}, {%fd43}, {%fd40, %fd41};
	wmma.load.a.sync.aligned.row.m8n8k4.f64 	{%fd46}, [%rd9+352], %r10;
	wmma.load.b.sync.aligned.row.m8n8k4.f64 	{%fd47}, [%rd11+45056], %r10;
	wmma.mma.sync.aligned.row.row.m8n8k4.f64.f64.f64.f64.rn {%fd48, %fd49}, {%fd46}, {%fd47}, {%fd44, %fd45};
	wmma.load.a.sync.aligned.row.m8n8k4.f64 	{%fd50}, [%rd9+384], %r10;
	wmma.load.b.sync.aligned.row.m8n8k4.f64 	{%fd51}, [%rd11+49152], %r10;
	wmma.mma.sync.aligned.row.row.m8n8k4.f64.f64.f64.f64.rn {%fd52, %fd53}, {%fd50}, {%fd51}, {%fd48, %fd49};
	wmma.load.a.sync.aligned.row.m8n8k4.f64 	{%fd54}, [%rd9+416], %r10;
	wmma.load.b.sync.aligned.row.m8n8k4.f64 	{%fd55}, [%rd11+53248], %r10;
	wmma.mma.sync.aligned.row.row.m8n8k4.f64.f64.f64.f64.rn {%fd56, %fd57}, {%fd54}, {%fd55}, {%fd52, %fd53};
	wmma.load.a.sync.aligned.row.m8n8k4.f64 	{%fd58}, [%rd9+448], %r10;
	wmma.load.b.sync.aligned.row.m8n8k4.f64 	{%fd59}, [%rd11+57344], %r10;
	wmma.mma.sync.aligned.row.row.m8n8k4.f64.f64.f64.f64.rn {%fd60, %fd61}, {%fd58}, {%fd59}, {%fd56, %fd57};
	wmma.load.a.sync.aligned.row.m8n8k4.f64 	{%fd62}, [%rd9+480], %r10;
	wmma.load.b.sync.aligned.row.m8n8k4.f64 	{%fd63}, [%rd11+61440], %r10;
	wmma.mma.sync.aligned.row.row.m8n8k4.f64.f64.f64.f64.rn {%fd64, %fd65}, {%fd62}, {%fd63}, {%fd60, %fd61};
	wmma.load.a.sync.aligned.row.m8n8k4.f64 	{%fd66}, [%rd9+512], %r10;
	wmma.load.b.sync.aligned.row.m8n8k4.f64 	{%fd67}, [%rd11+65536], %r10;
	wmma.mma.sync.aligned.row.row.m8n8k4.f64.f64.f64.f64.rn {%fd68, %fd69}, {%fd66}, {%fd67}, {%fd64, %fd65};
	wmma.load.a.sync.aligned.row.m8n8k4.f64 	{%fd70}, [%rd9+544], %r10;
	wmma.load.b.sync.aligned.row.m8n8k4.f64 	{%fd71}, [%rd11+69632], %r10;
	wmma.mma.sync.aligned.row.row.m8n8k4.f64.f64.f64.f64.rn {%fd72, %fd73}, {%fd70}, {%fd71}, {%fd68, %fd69};
	wmma.load.a.sync.aligned.row.m8n8k4.f64 	{%fd74}, [%rd9+576], %r10;
	wmma.load.b.sync.aligned.row.m8n8k4.f64 	{%fd75}, [%rd11+73728], %r10;
	wmma.mma.sync.aligned.row.row.m8n8k4.f64.f64.f64.f64.rn {%fd76, %fd77}, {%fd74}, {%fd75}, {%fd72, %fd73};
	wmma.load.a.sync.aligned.row.m8n8k4.f64 	{%fd78}, [%rd9+608], %r10;
	wmma.load.b.sync.aligned.row.m8n8k4.f64 	{%fd79}, [%rd11+77824], %r10;
	wmma.mma.sync.aligned.row.row.m8n8k4.f64.f64.f64.f64.rn {%fd80, %fd81}, {%fd78}, {%fd79}, {%fd76, %fd77};
	wmma.load.a.sync.aligned.row.m8n8k4.f64 	{%fd82}, [%rd9+640], %r10;
	wmma.load.b.sync.aligned.row.m8n8k4.f64 	{%fd83}, [%rd11+81920], %r10;
	wmma.mma.sync.aligned.row.row.m8n8k4.f64.f64.f64.f64.rn {%fd84, %fd85}, {%fd82}, {%fd83}, {%fd80, %fd81};
	wmma.load.a.sync.aligned.row.m8n8k4.f64 	{%fd86}, [%rd9+672], %r10;
	wmma.load.b.sync.aligned.row.m8n8k4.f64 	{%fd87}, [%rd11+86016], %r10;
	wmma.mma.sync.aligned.row.row.m8n8k4.f64.f64.f64.f64.rn {%fd88, %fd89}, {%fd86}, {%fd87}, {%fd84, %fd85};
	wmma.load.a.sync.aligned.row.m8n8k4.f64 	{%fd90}, [%rd9+704], %r10;
	wmma.load.b.sync.aligned.row.m8n8k4.f64 	{%fd91}, [%rd11+90112], %r10;
	wmma.mma.sync.aligned.row.row.m8n8k4.f64.f64.f64.f64.rn {%fd92, %fd93}, {%fd90}, {%fd91}, {%fd88, %fd89};
	wmma.load.a.sync.aligned.row.m8n8k4.f64 	{%fd94}, [%rd9+736], %r10;
	wmma.load.b.sync.aligned.row.m8n8k4.f64 	{%fd95}, [%rd11+94208], %r10;
	wmma.mma.sync.aligned.row.row.m8n8k4.f64.f64.f64.f64.rn {%fd96, %fd97}, {%fd94}, {%fd95}, {%fd92, %fd93};
	wmma.load.a.sync.aligned.row.m8n8k4.f64 	{%fd98}, [%rd9+768], %r10;
	wmma.load.b.sync.aligned.row.m8n8k4.f64 	{%fd99}, [%rd11+98304], %r10;
	wmma.mma.sync.aligned.row.row.m8n8k4.f64.f64.f64.f64.rn {%fd100, %fd101}, {%fd98}, {%fd99}, {%fd96, %fd97};
	wmma.load.a.sync.aligned.row.m8n8k4.f64 	{%fd102}, [%rd9+800], %r10;
	wmma.load.b.sync.aligned.row.m8n8k4.f64 	{%fd103}, [%rd11+102400], %r10;
	wmma.mma.sync.aligned.row.row.m8n8k4.f64.f64.f64.f64.rn {%fd104, %fd105}, {%fd102}, {%fd103}, {%fd100, %fd101};
	wmma.load.a.sync.aligned.row.m8n8k4.f64 	{%fd106}, [%rd9+832], %r10;
	wmma.load.b.sync.aligned.row.m8n8k4.f64 	{%fd107}, [%rd11+106496], %r10;
	wmma.mma.sync.aligned.row.row.m8n8k4.f64.f64.f64.f64.rn {%fd108, %fd109}, {%fd106}, {%fd107}, {%fd104, %fd105};
	wmma.load.a.sync.aligned.row.m8n8k4.f64 	{%fd110}, [%rd9+864], %r10;
	wmma.load.b.sync.aligned.row.m8n8k4.f64 	{%fd111}, [%rd11+110592], %r10;
	wmma.mma.sync.aligned.row.row.m8n8k4.f64.f64.f64.f64.rn {%fd112, %fd113}, {%fd110}, {%fd111}, {%fd108, %fd109};
	wmma.load.a.sync.aligned.row.m8n8k4.f64 	{%fd114}, [%rd9+896], %r10;
	wmma.load.b.sync.aligned.row.m8n8k4.f64 	{%fd115}, [%rd11+114688], %r10;
	wmma.mma.sync.aligned.row.row.m8n8k4.f64.f64.f64.f64.rn {%fd116, %fd117}, {%fd114}, {%fd115}, {%fd112, %fd113};
	wmma.load.a.sync.aligned.row.m8n8k4.f64 	{%fd118}, [%rd9+928], %r10;
	wmma.load.b.sync.aligned.row.m8n8k4.f64 	{%fd119}, [%rd11+118784], %r10;
	wmma.mma.sync.aligned.row.row.m8n8k4.f64.f64.f64.f64.rn {%fd120, %fd121}, {%fd118}, {%fd119}, {%fd116, %fd117};
	wmma.load.a.sync.aligned.row.m8n8k4.f64 	{%fd122}, [%rd9+960], %r10;
	wmma.load.b.sync.aligned.row.m8n8k4.f64 	{%fd123}, [%rd11+122880], %r10;
	wmma.mma.sync.aligned.row.row.m8n8k4.f64.f64.f64.f64.rn {%fd124, %fd125}, {%fd122}, {%fd123}, {%fd120, %fd121};
	wmma.load.a.sync.aligned.row.m8n8k4.f64 	{%fd126}, [%rd9+992], %r10;
	wmma.load.b.sync.aligned.row.m8n8k4.f64 	{%fd127}, [%rd11+126976], %r10;
	wmma.mma.sync.aligned.row.row.m8n8k4.f64.f64.f64.f64.rn {%fd128, %fd129}, {%fd126}, {%fd127}, {%fd124, %fd125};
	wmma.store.d.sync.aligned.row.m8n8k4.f64 	[%rd5], {%fd128, %fd129}, %r10;
	ret;

}


// ===== COMPILED SASS (sm_100) =====

	.target	sm_100

	.elftype	@"ET_EXEC"


//--------------------- .note.nv.tkinfo           --------------------------
	.section	.note.nv.tkinfo,"",@"SHT_NOTE"
	.sectionflags	@"SHF_NOTE_NV_TKINFO"
	.tkinfo
        /*0018*/ 	.word	0x00000002
        /*0030*/ 	.string	""
        /*0030*/ 	.string	"ptxas"
        /*0030*/ 	.string	"Cuda compilation tools, release 13.0, V13.0.88"
        /*0030*/ 	.string	"Build cuda_13.0.r13.0/compiler.36424714_0"
        /*0030*/ 	.string	"-arch sm_100 -m 64 "



//--------------------- .note.nv.cuinfo           --------------------------
	.section	.note.nv.cuinfo,"",@"SHT_NOTE"
	.sectionflags	@"SHF_NOTE_NV_CUINFO"
        /*0018*/ 	.short	0x0002
        /*001a*/ 	.short	0x0064
        /*001c*/ 	.short	0x0082
	.zero		2


//--------------------- .nv.info                  --------------------------
	.section	.nv.info,"",@"SHT_CUDA_INFO"
	.align	4


	//----- nvinfo : EIATTR_REGCOUNT
	.align		4
        /*0000*/ 	.byte	0x04, 0x2f
        /*0002*/ 	.short	(.L_1 - .L_0)
	.align		4
.L_0:
        /*0004*/ 	.word	index@(_Z11wmma_kernelIddLi8ELi8ELi4ELi128ELi128ELi128EEvPT_S1_PT0_)
        /*0008*/ 	.word	0x00000020


	//----- nvinfo : EIATTR_FRAME_SIZE
	.align		4
.L_1:
        /*000c*/ 	.byte	0x04, 0x11
        /*000e*/ 	.short	(.L_3 - .L_2)
	.align		4
.L_2:
        /*0010*/ 	.word	index@(_Z11wmma_kernelIddLi8ELi8ELi4ELi128ELi128ELi128EEvPT_S1_PT0_)
        /*0014*/ 	.word	0x00000000


	//----- nvinfo : EIATTR_MIN_STACK_SIZE
	.align		4
.L_3:
        /*0018*/ 	.byte	0x04, 0x12
        /*001a*/ 	.short	(.L_5 - .L_4)
	.align		4
.L_4:
        /*001c*/ 	.word	index@(_Z11wmma_kernelIddLi8ELi8ELi4ELi128ELi128ELi128EEvPT_S1_PT0_)
        /*0020*/ 	.word	0x00000000
.L_5:


//--------------------- .nv.compat                --------------------------
	.section	.nv.compat,"",@"SHT_CUDA_COMPAT_INFO"
	.align	4
        /*0000*/ 	.byte	0x02, 0x09, 0x00, 0x00, 0x02, 0x02, 0x01, 0x00, 0x02, 0x05, 0x05, 0x00, 0x03, 0x07, 0x01, 0x01
        /*0010*/ 	.byte	0x02, 0x03, 0x00, 0x00, 0x02, 0x06, 0x01, 0x00, 0x04, 0x0b, 0x08, 0x00, 0x01, 0x00, 0x00, 0x00
        /*0020*/ 	.byte	0x00, 0x00, 0x00, 0x00


//--------------------- .nv.info._Z11wmma_kernelIddLi8ELi8ELi4ELi128ELi128ELi128EEvPT_S1_PT0_ --------------------------
	.section	.nv.info._Z11wmma_kernelIddLi8ELi8ELi4ELi128ELi128ELi128EEvPT_S1_PT0_,"",@"SHT_CUDA_INFO"
	.sectionflags	@""
	.align	4


	//----- nvinfo : EIATTR_CUDA_API_VERSION
	.align		4
        /*0000*/ 	.byte	0x04, 0x37
        /*0002*/ 	.short	(.L_7 - .L_6)
.L_6:
        /*0004*/ 	.word	0x00000082


	//----- nvinfo : EIATTR_KPARAM_INFO
	.align		4
.L_7:
        /*0008*/ 	.byte	0x04, 0x17
        /*000a*/ 	.short	(.L_9 - .L_8)
.L_8:
        /*000c*/ 	.word	0x00000000
        /*0010*/ 	.short	0x0002
        /*0012*/ 	.short	0x0010
        /*0014*/ 	.byte	0x00, 0xf5, 0x21, 0x00


	//----- nvinfo : EIATTR_KPARAM_INFO
	.align		4
.L_9:
        /*0018*/ 	.byte	0x04, 0x17
        /*001a*/ 	.short	(.L_11 - .L_10)
.L_10:
        /*001c*/ 	.word	0x00000000
        /*0020*/ 	.short	0x0001
        /*0022*/ 	.short	0x0008
        /*0024*/ 	.byte	0x00, 0xf5, 0x21, 0x00


	//----- nvinfo : EIATTR_KPARAM_INFO
	.align		4
.L_11:
        /*0028*/ 	.byte	0x04, 0x17
        /*002a*/ 	.short	(.L_13 - .L_12)
.L_12:
        /*002c*/ 	.word	0x00000000
        /*0030*/ 	.short	0x0000
        /*0032*/ 	.short	0x0000
        /*0034*/ 	.byte	0x00, 0xf5, 0x21, 0x00


	//----- nvinfo : EIATTR_SPARSE_MMA_MASK
	.align		4
.L_13:
        /*0038*/ 	.byte	0x03, 0x50
        /*003a*/ 	.short	0x0000


	//----- nvinfo : EIATTR_WMMA_USED
	.align		4
        /*003c*/ 	.byte	0x01, 0x2b
	.zero		2


	//----- nvinfo : EIATTR_MAXREG_COUNT
	.align		4
        /*0040*/ 	.byte	0x03, 0x1b
        /*0042*/ 	.short	0x00ff


	//----- nvinfo : EIATTR_MERCURY_ISA_VERSION
	.align		4
        /*0044*/ 	.byte	0x03, 0x5f
        /*0046*/ 	.short	0x0101


	//----- nvinfo : EIATTR_VRC_CTA_INIT_COUNT
	.align		4
        /*0048*/ 	.byte	0x02, 0x4a
	.zero		1
	.zero		1


	//----- nvinfo : EIATTR_EXIT_INSTR_OFFSETS
	.align		4
        /*004c*/ 	.byte	0x04, 0x1c
        /*004e*/ 	.short	(.L_15 - .L_14)


	//   ....[0]....
.L_14:
        /*0050*/ 	.word	0x00000890


	//----- nvinfo : EIATTR_CBANK_PARAM_SIZE
	.align		4
.L_15:
        /*0054*/ 	.byte	0x03, 0x19
        /*0056*/ 	.short	0x0018


	//----- nvinfo : EIATTR_PARAM_CBANK
	.align		4
        /*0058*/ 	.byte	0x04, 0x0a
        /*005a*/ 	.short	(.L_17 - .L_16)
	.align		4
.L_16:
        /*005c*/ 	.word	index@(.nv.constant0._Z11wmma_kernelIddLi8ELi8ELi4ELi128ELi128ELi128EEvPT_S1_PT0_)
        /*0060*/ 	.short	0x0380
        /*0062*/ 	.short	0x0018


	//----- nvinfo : EIATTR_SW_WAR
	.align		4
.L_17:
        /*0064*/ 	.byte	0x04, 0x36
        /*0066*/ 	.short	(.L_19 - .L_18)
.L_18:
        /*0068*/ 	.word	0x00000008
.L_19:


//--------------------- .nv.callgraph             --------------------------
	.section	.nv.callgraph,"",@"SHT_CUDA_CALLGRAPH"
	.align	4
	.sectionentsize	8
	.align		4
        /*0000*/ 	.word	0x00000000
	.align		4
        /*0004*/ 	.word	0xffffffff
	.align		4
        /*0008*/ 	.word	0x00000000
	.align		4
        /*000c*/ 	.word	0xfffffffe
	.align		4
        /*0010*/ 	.word	0x00000000
	.align		4
        /*0014*/ 	.word	0xfffffffd
	.align		4
        /*0018*/ 	.word	0x00000000
	.align		4
        /*001c*/ 	.word	0xfffffffc


//--------------------- .text._Z11wmma_kernelIddLi8ELi8ELi4ELi128ELi128ELi128EEvPT_S1_PT0_ --------------------------
	.section	.text._Z11wmma_kernelIddLi8ELi8ELi4ELi128ELi128ELi128EEvPT_S1_PT0_,"ax",@progbits
	.align	128
        .global         _Z11wmma_kernelIddLi8ELi8ELi4ELi128ELi128ELi128EEvPT_S1_PT0_
        .type           _Z11wmma_kernelIddLi8ELi8ELi4ELi128ELi128ELi128EEvPT_S1_PT0_,@function
        .size           _Z11wmma_kernelIddLi8ELi8ELi4ELi128ELi128ELi128EEvPT_S1_PT0_,(.L_x_1 - _Z11wmma_kernelIddLi8ELi8ELi4ELi128ELi128ELi128EEvPT_S1_PT0_)
        .other          _Z11wmma_kernelIddLi8ELi8ELi4ELi128ELi128ELi128EEvPT_S1_PT0_,@"STO_CUDA_ENTRY STV_DEFAULT"
_Z11wmma_kernelIddLi8ELi8ELi4ELi128ELi128ELi128EEvPT_S1_PT0_:
.text._Z11wmma_kernelIddLi8ELi8ELi4ELi128ELi128ELi128EEvPT_S1_PT0_:
[----:B------:R-:W-:Y:S01]  /*0000*/  LDC R1, c[0x0][0x37c] ;  /* 0x0000df00ff017b82 */ /* 0x000fe20000000800 */
[----:B------:R-:W0:Y:S07]  /*0010*/  S2R R0, SR_TID.X ;  /* 0x0000000000007919 */ /* 0x000e2e0000002100 */
[----:B------:R-:W0:Y:S01]  /*0020*/  S2UR UR4, SR_CTAID.X ;  /* 0x00000000000479c3 */ /* 0x000e220000002500 */
[----:B------:R-:W1:Y:S01]  /*0030*/  LDCU.128 UR8, c[0x0][0x380] ;  /* 0x00007000ff0877ac */ /* 0x000e620008000c00 */
[----:B------:R-:W-:Y:S01]  /*0040*/  IMAD.MOV.U32 R13, RZ, RZ, RZ ;  /* 0x000000ffff0d7224 */ /* 0x000fe200078e00ff */
[----:B------:R-:W2:Y:S05]  /*0050*/  S2R R2, SR_LANEID ;  /* 0x0000000000027919 */ /* 0x000eaa0000000000 */
[----:B------:R-:W0:Y:S02]  /*0060*/  LDC R3, c[0x0][0x360] ;  /* 0x0000d800ff037b82 */ /* 0x000e240000000800 */
[----:B0-----:R-:W-:Y:S01]  /*0070*/  IMAD R3, R3, UR4, R0 ;  /* 0x0000000403037c24 */ /* 0x001fe2000f8e0200 */
[----:B------:R-:W0:Y:S01]  /*0080*/  LDCU.64 UR4, c[0x0][0x358] ;  /* 0x00006b00ff0477ac */ /* 0x000e220008000a00 */
[----:B--2---:R-:W-:-:S02]  /*0090*/  SHF.R.U32.HI R12, RZ, 0x2, R2 ;  /* 0x00000002ff0c7819 */ /* 0x004fc40000011602 */
[----:B------:R-:W-:Y:S01]  /*00a0*/  IMAD.SHL.U32 R0, R3, 0x2, RZ ;  /* 0x0000000203007824 */ /* 0x000fe200078e00ff */
[----:B------:R-:W-:-:S03]  /*00b0*/  LOP3.LUT R4, R2, 0x3, RZ, 0xc0, !PT ;  /* 0x0000000302047812 */ /* 0x000fc600078ec0ff */
[C---:B------:R-:W-:Y:S01]  /*00c0*/  IMAD.SHL.U32 R5, R0.reuse, 0x8, RZ ;  /* 0x0000000800057824 */ /* 0x040fe200078e00ff */
[----:B------:R-:W-:Y:S01]  /*00d0*/  LOP3.LUT R7, R0, 0x3c0, RZ, 0xc0, !PT ;  /* 0x000003c000077812 */ /* 0x000fe200078ec0ff */
[----:B------:R-:W-:Y:S01]  /*00e0*/  IMAD.WIDE.U32 R8, R4, 0x80, R12 ;  /* 0x0000008004087825 */ /* 0x000fe200078e000c */
[----:B------:R-:W-:Y:S02]  /*00f0*/  SHF.R.U32.HI R6, RZ, 0x1d, R0 ;  /* 0x0000001dff067819 */ /* 0x000fe40000011600 */
[----:B------:R-:W-:Y:S01]  /*0100*/  LOP3.LUT R13, R5, 0xffffe000, RZ, 0xc0, !PT ;  /* 0xffffe000050d7812 */ /* 0x000fe200078ec0ff */
[----:B------:R-:W-:Y:S01]  /*0110*/  IMAD.MOV.U32 R5, RZ, RZ, RZ ;  /* 0x000000ffff057224 */ /* 0x000fe200078e00ff */
[----:B-1----:R-:W-:Y:S02]  /*0120*/  IADD3 R7, P1, PT, R7, UR10, RZ ;  /* 0x0000000a07077c10 */ /* 0x002fe4000ff3e0ff */
[----:B------:R-:W-:Y:S01]  /*0130*/  LOP3.LUT R6, R6, 0x3, RZ, 0xc0, !PT ;  /* 0x0000000306067812 */ /* 0x000fe200078ec0ff */
[----:B------:R-:W-:Y:S01]  /*0140*/  IMAD.WIDE.U32 R10, R12, 0x80, R4 ;  /* 0x000000800c0a7825 */ /* 0x000fe200078e0004 */
[----:B------:R-:W-:-:S03]  /*0150*/  IADD3 R13, P0, PT, R13, UR8, RZ ;  /* 0x000000080d0d7c10 */ /* 0x000fc6000ff1e0ff */
[----:B------:R-:W-:Y:S01]  /*0160*/  IMAD.X R5, RZ, RZ, UR11, P1 ;  /* 0x0000000bff057e24 */ /* 0x000fe200088e06ff */
[----:B------:R-:W-:Y:S02]  /*0170*/  IADD3.X R15, PT, PT, R6, UR9, RZ, P0, !PT ;  /* 0x00000009060f7c10 */ /* 0x000fe400087fe4ff */
[----:B------:R-:W-:Y:S02]  /*0180*/  LEA R6, P1, R8, R7, 0x3 ;  /* 0x0000000708067211 */ /* 0x000fe400078218ff */
[----:B------:R-:W-:Y:S02]  /*0190*/  LEA R4, P0, R10, R13, 0x3 ;  /* 0x0000000d0a047211 */ /* 0x000fe400078018ff */
[----:B------:R-:W-:Y:S02]  /*01a0*/  LEA.HI.X R7, R8, R5, R9, 0x3, P1 ;  /* 0x0000000508077211 */ /* 0x000fe400008f1c09 */
[----:B------:R-:W-:-:S03]  /*01b0*/  LEA.HI.X R5, R10, R15, R11, 0x3, P0 ;  /* 0x0000000f0a057211 */ /* 0x000fc600000f1c0b */
[----:B0-----:R-:W2:Y:S04]  /*01c0*/  LD.E.64 R10, desc[UR4][R6.64] ;  /* 0x00000004060a7980 */ /* 0x001ea8000c101b00 */
[----:B------:R-:W2:Y:S04]  /*01d0*/  LD.E.64 R8, desc[UR4][R4.64] ;  /* 0x0000000404087980 */ /* 0x000ea8000c101b00 */
[----:B------:R-:W3:Y:S04]  /*01e0*/  LD.E.64 R22, desc[UR4][R6.64+0x1000] ;  /* 0x0010000406167980 */ /* 0x000ee8000c101b00 */
[----:B------:R-:W3:Y:S04]  /*01f0*/  LD.E.64 R24, desc[UR4][R4.64+0x20] ;  /* 0x0000200404187980 */ /* 0x000ee8000c101b00 */
[----:B------:R-:W4:Y:S04]  /*0200*/  LD.E.64 R18, desc[UR4][R6.64+0x2000] ;  /* 0x0020000406127980 */ /* 0x000f28000c101b00 */
[----:B------:R-:W4:Y:S04]  /*0210*/  LD.E.64 R20, desc[UR4][R4.64+0x40] ;  /* 0x0000400404147980 */ /* 0x000f28000c101b00 */
[----:B------:R-:W5:Y:S04]  /*0220*/  LD.E.64 R14, desc[UR4][R6.64+0x3000] ;  /* 0x00300004060e7980 */ /* 0x000f68000c101b00 */
[----:B------:R-:W5:Y:S04]  /*0230*/  LD.E.64 R16, desc[UR4][R4.64+0x60] ;  /* 0x0000600404107980 */ /* 0x000f68000c101b00 */
[----:B------:R-:W5:Y:S04]  /*0240*/  LD.E.64 R26, desc[UR4][R6.64+0x1c000] ;  /* 0x01c00004061a7980 */ /* 0x000f68000c101b00 */
[----:B------:R-:W5:Y:S01]  /*0250*/  LD.E.64 R28, desc[UR4][R4.64+0x380] ;  /* 0x00038004041c7980 */ /* 0x000f62000c101b00 */
[----:B--2---:R-:W3:-:S15]  /*0260*/  DMMA.8x8x4 R8, R8, R10, RZ ;  /* 0x0000000a0808723f */ /* 0x004ede00000000ff */
[----:B------:R-:W-:-:S01]  /*0270*/  NOP ;  /* 0x0000000000007918 */ /* 0x000fc20000000000 */
[----:B---3--:R0:W4:Y:S02]  /*0280*/  DMMA.8x8x4 R8, R24, R22, R8 ;  /* 0x000000161808723f */ /* 0x0081240000000008 */
[----:B0-----:R-:W2:Y:S04]  /*0290*/  LD.E.64 R22, desc[UR4][R6.64+0x4000] ;  /* 0x0040000406167980 */ /* 0x001ea8000c101b00 */
[----:B------:R-:W2:Y:S10]  /*02a0*/  LD.E.64 R24, desc[UR4][R4.64+0x80] ;  /* 0x0000800404187980 */ /* 0x000eb4000c101b00 */
[----:B----4-:R0:W5:Y:S02]  /*02b0*/  DMMA.8x8x4 R8, R20, R18, R8 ;  /* 0x000000121408723f */ /* 0x0101640000000008 */
[----:B0-----:R-:W3:Y:S04]  /*02c0*/  LD.E.64 R18, desc[UR4][R6.64+0x5000] ;  /* 0x0050000406127980 */ /* 0x001ee8000c101b00 */
[----:B------:R-:W3:Y:S10]  /*02d0*/  LD.E.64 R20, desc[UR4][R4.64+0xa0] ;  /* 0x0000a00404147980 */ /* 0x000ef4000c101b00 */
[----:B-----5:R0:W2:Y:S02]  /*02e0*/  DMMA.8x8x4 R8, R16, R14, R8 ;  /* 0x0000000e1008723f */ /* 0x0200a40000000008 */
[----:B0-----:R-:W4:Y:S04]  /*02f0*/  LD.E.64 R14, desc[UR4][R6.64+0x6000] ;  /* 0x00600004060e7980 */ /* 0x001f28000c101b00 */
[----:B------:R-:W4:Y:S10]  /*0300*/  LD.E.64 R16, desc[UR4][R4.64+0xc0] ;  /* 0x0000c00404107980 */ /* 0x000f34000c101b00 */
[----:B--2---:R0:W3:Y:S02]  /*0310*/  DMMA.8x8x4 R8, R24, R22, R8 ;  /* 0x000000161808723f */ /* 0x0040e40000000008 */
[----:B0-----:R-:W2:Y:S04]  /*0320*/  LD.E.64 R22, desc[UR4][R6.64+0x7000] ;  /* 0x0070000406167980 */ /* 0x001ea8000c101b00 */
[----:B------:R-:W2:Y:S10]  /*0330*/  LD.E.64 R24, desc[UR4][R4.64+0xe0] ;  /* 0x0000e00404187980 */ /* 0x000eb4000c101b00 */
[----:B---3--:R0:W4:Y:S02]  /*0340*/  DMMA.8x8x4 R8, R20, R18, R8 ;  /* 0x000000121408723f */ /* 0x0081240000000008 */
[----:B0-----:R-:W3:Y:S04]  /*0350*/  LD.E.64 R18, desc[UR4][R6.64+0x8000] ;  /* 0x0080000406127980 */ /* 0x001ee8000c101b00 */
[----:B------:R-:W3:Y:S10]  /*0360*/  LD.E.64 R20, desc[UR4][R4.64+0x100] ;  /* 0x0001000404147980 */ /* 0x000ef4000c101b00 */
[----:B----4-:R0:W2:Y:S02]  /*0370*/  DMMA.8x8x4 R8, R16, R14, R8 ;  /* 0x0000000e1008723f */ /* 0x0100a40000000008 */
        /* <DEDUP_REMOVED lines=62> */
[----:B----4-:R0:W1:Y:S02]  /*0760*/  DMMA.8x8x4 R8, R16, R14, R8 ;  /* 0x0000000e1008723f */ /* 0x0100640000000008 */
[----:B0-----:R-:W4:Y:S04]  /*0770*/  LD.E.64 R14, desc[UR4][R6.64+0x1f000] ;  /* 0x01f00004060e7980 */ /* 0x001f28000c101b00 */
[----:B------:R-:W4:Y:S10]  /*0780*/  LD.E.64 R16, desc[UR4][R4.64+0x3e0] ;  /* 0x0003e00404107980 */ /* 0x000f34000c101b00 */
[----:B-1----:R-:W2:Y:S01]  /*0790*/  DMMA.8x8x4 R8, R28, R26, R8 ;  /* 0x0000001a1c08723f */ /* 0x002ea20000000008 */
[----:B------:R-:W-:Y:S01]  /*07a0*/  SHF.R.U32.HI R3, RZ, 0x2, R3 ;  /* 0x00000002ff037819 */ /* 0x000fe20000011603 */
[----:B------:R-:W-:-:S03]  /*07b0*/  IMAD.SHL.U32 R2, R2, 0x2, RZ ;  /* 0x0000000202027824 */ /* 0x000fc600078e00ff */
[----:B------:R-:W-:Y:S02]  /*07c0*/  LOP3.LUT R3, R3, 0x78, RZ, 0xc0, !PT ;  /* 0x0000007803037812 */ /* 0x000fe400078ec0ff */
[----:B------:R-:W-:Y:S02]  /*07d0*/  LOP3.LUT R2, R2, 0x6, RZ, 0xe2, !PT ;  /* 0x0000000602027812 */ /* 0x000fe400078ee2ff */
[----:B------:R-:W-:Y:S01]  /*07e0*/  LOP3.LUT R13, R3, 0x7ffffc00, R0, 0xf8, !PT ;  /* 0x7ffffc00030d7812 */ /* 0x000fe200078ef800 */
[----:B------:R-:W-:Y:S02]  /*07f0*/  IMAD.MOV.U32 R3, RZ, RZ, RZ ;  /* 0x000000ffff037224 */ /* 0x000fe400078e00ff */
[----:B------:R-:W-:-:S04]  /*0800*/  IMAD.WIDE.U32 R2, R12, 0x80, R2 ;  /* 0x000000800c027825 */ /* 0x000fc800078e0002 */
[----:B--2---:R0:W3:Y:S02]  /*0810*/  DMMA.8x8x4 R8, R24, R22, R8 ;  /* 0x000000161808723f */ /* 0x0040e40000000008 */
[----:B0-----:R-:W0:-:S14]  /*0820*/  LDC.64 R22, c[0x0][0x390] ;  /* 0x0000e400ff167b82 */ /* 0x001e1c0000000a00 */
[----:B---3--:R-:W4:Y:S01]  /*0830*/  DMMA.8x8x4 R8, R20, R18, R8 ;  /* 0x000000121408723f */ /* 0x008f220000000008 */
[----:B0-----:R-:W-:-:S15]  /*0840*/  IMAD.WIDE.U32 R22, R13, 0x8, R22 ;  /* 0x000000080d167825 */ /* 0x001fde00078e0016 */
[----:B----4-:R-:W0:Y:S01]  /*0850*/  DMMA.8x8x4 R8, R16, R14, R8 ;  /* 0x0000000e1008723f */ /* 0x010e220000000008 */
[----:B------:R-:W-:-:S04]  /*0860*/  LEA R4, P0, R2, R22, 0x3 ;  /* 0x0000001602047211 */ /* 0x000fc800078018ff */
[----:B------:R-:W-:-:S05]  /*0870*/  LEA.HI.X R5, R2, R23, R3, 0x3, P0 ;  /* 0x0000001702057211 */ /* 0x000fca00000f1c03 */
[----:B0-----:R-:W-:Y:S01]  /*0880*/  ST.E.128 desc[UR4][R4.64], R8 ;  /* 0x0000000804007985 */ /* 0x001fe2000c101d04 */
[----:B------:R-:W-:Y:S05]  /*0890*/  EXIT ;  /* 0x000000000000794d */ /* 0x000fea0003800000 */
.L_x_0:
[----:B------:R-:W-:-:S00]  /*08a0*/  BRA `(.L_x_0) ;  /* 0xfffffffc00fc7947 */ /* 0x000fc0000383ffff */
[----:B------:R-:W-:-:S00]  /*08b0*/  NOP ;  /* 0x0000000000007918 */ /* 0x000fc00000000000 */
        /* <DEDUP_REMOVED lines=12> */
.L_x_1:


//--------------------- .nv.shared.reserved.0     --------------------------
	.section	.nv.shared.reserved.0,"aw",@nobits
	.weak		__nv_reservedSMEM_offset_0_alias
	.size		__nv_reservedSMEM_offset_0_alias, 0, 64
	.other		__nv_reservedSMEM_offset_0_alias,@"STO_CUDA_RESERVED_SHARED STV_DEFAULT"
__nv_reservedSMEM_offset_0_alias:
	.zero		0
	.zero		64


//--------------------- .nv.constant0._Z11wmma_kernelIddLi8ELi8ELi4ELi128ELi128ELi128EEvPT_S1_PT0_ --------------------------
	.section	.nv.constant0._Z11wmma_kernelIddLi8ELi8ELi4ELi128ELi128ELi128EEvPT_S1_PT0_,"a",@progbits
	.sectionflags	@""
	.align	4
.nv.constant0._Z11wmma_kernelIddLi8ELi8ELi4ELi128ELi128ELi128EEvPT_S1_PT0_:
	.zero		920


//--------------------- SYMBOLS --------------------------

	.type		.nv.reservedSmem.offset0,@object
	.size		.nv.reservedSmem.offset0,0x4
